	.headerflags	@"EF_CUDA_TEXMODE_UNIFIED EF_CUDA_64BIT_ADDRESS EF_CUDA_ACCELERATORS EF_CUDA_SM90 EF_CUDA_VIRTUAL_SM(EF_CUDA_SM90)"
	.elftype	@"ET_EXEC"


//--------------------- .nv.info                  --------------------------
	.section	.nv.info,"",@"SHT_CUDA_INFO"
	.align	4


	//----- nvinfo : EIATTR_REGCOUNT
	.align		4
        /*0000*/ 	.byte	0x04, 0x2f
        /*0002*/ 	.short	(.L_1 - .L_0)
	.align		4
.L_0:
        /*0004*/ 	.word	index@(triton_poi_fused_max_pool2d_with_indices_1)
        /*0008*/ 	.word	0x0000001c


	//----- nvinfo : EIATTR_MIN_STACK_SIZE
	.align		4
.L_1:
        /*000c*/ 	.byte	0x04, 0x12
        /*000e*/ 	.short	(.L_3 - .L_2)
	.align		4
.L_2:
        /*0010*/ 	.word	index@(triton_poi_fused_max_pool2d_with_indices_1)
        /*0014*/ 	.word	0x00000000


	//----- nvinfo : EIATTR_FRAME_SIZE
	.align		4
.L_3:
        /*0018*/ 	.byte	0x04, 0x11
        /*001a*/ 	.short	(.L_5 - .L_4)
	.align		4
.L_4:
        /*001c*/ 	.word	index@(triton_poi_fused_max_pool2d_with_indices_1)
        /*0020*/ 	.word	0x00000000


	//----- nvinfo : EIATTR_MIN_STACK_SIZE
	.align		4
.L_5:
        /*0024*/ 	.byte	0x04, 0x12
        /*0026*/ 	.short	(.L_7 - .L_6)
	.align		4
.L_6:
        /*0028*/ 	.word	index@(triton_poi_fused_max_pool2d_with_indices_1)
        /*002c*/ 	.word	0x00000000
.L_7:


//--------------------- .nv.info.triton_poi_fused_max_pool2d_with_indices_1 --------------------------
	.section	.nv.info.triton_poi_fused_max_pool2d_with_indices_1,"",@"SHT_CUDA_INFO"
	.sectionflags	@""
	.align	4


	//----- nvinfo : EIATTR_CUDA_API_VERSION
	.align		4
        /*0000*/ 	.byte	0x04, 0x37
        /*0002*/ 	.short	(.L_9 - .L_8)
.L_8:
        /*0004*/ 	.word	0x0000007c


	//----- nvinfo : EIATTR_KPARAM_INFO
	.align		4
.L_9:
        /*0008*/ 	.byte	0x04, 0x17
        /*000a*/ 	.short	(.L_11 - .L_10)
.L_10:
        /*000c*/ 	.word	0x00000000
        /*0010*/ 	.short	0x0003
        /*0012*/ 	.short	0x0018
        /*0014*/ 	.byte	0x00, 0xf0, 0x11, 0x00


	//----- nvinfo : EIATTR_KPARAM_INFO
	.align		4
.L_11:
        /*0018*/ 	.byte	0x04, 0x17
        /*001a*/ 	.short	(.L_13 - .L_12)
.L_12:
        /*001c*/ 	.word	0x00000000
        /*0020*/ 	.short	0x0002
        /*0022*/ 	.short	0x0010
        /*0024*/ 	.byte	0x00, 0xf4, 0x21, 0x00


	//----- nvinfo : EIATTR_KPARAM_INFO
	.align		4
.L_13:
        /*0028*/ 	.byte	0x04, 0x17
        /*002a*/ 	.short	(.L_15 - .L_14)
.L_14:
        /*002c*/ 	.word	0x00000000
        /*0030*/ 	.short	0x0001
        /*0032*/ 	.short	0x0008
        /*0034*/ 	.byte	0x00, 0xf4, 0x21, 0x00


	//----- nvinfo : EIATTR_KPARAM_INFO
	.align		4
.L_15:
        /*0038*/ 	.byte	0x04, 0x17
        /*003a*/ 	.short	(.L_17 - .L_16)
.L_16:
        /*003c*/ 	.word	0x00000000
        /*0040*/ 	.short	0x0000
        /*0042*/ 	.short	0x0000
        /*0044*/ 	.byte	0x00, 0xf4, 0x21, 0x00


	//----- nvinfo : EIATTR_SPARSE_MMA_MASK
	.align		4
.L_17:
        /*0048*/ 	.byte	0x03, 0x50
        /*004a*/ 	.short	0x0000


	//----- nvinfo : EIATTR_MAXREG_COUNT
	.align		4
        /*004c*/ 	.byte	0x03, 0x1b
        /*004e*/ 	.short	0x00ff


	//----- nvinfo : EIATTR_EXIT_INSTR_OFFSETS
	.align		4
        /*0050*/ 	.byte	0x04, 0x1c
        /*0052*/ 	.short	(.L_19 - .L_18)


	//   ....[0]....
.L_18:
        /*0054*/ 	.word	0x00000540


	//----- nvinfo : EIATTR_REQNTID
	.align		4
.L_19:
        /*0058*/ 	.byte	0x04, 0x10
        /*005a*/ 	.short	(.L_21 - .L_20)
.L_20:
        /*005c*/ 	.word	0x00000100
        /*0060*/ 	.word	0x00000001
        /*0064*/ 	.word	0x00000001


	//----- nvinfo : EIATTR_CBANK_PARAM_SIZE
	.align		4
.L_21:
        /*0068*/ 	.byte	0x03, 0x19
        /*006a*/ 	.short	0x001c


	//----- nvinfo : EIATTR_PARAM_CBANK
	.align		4
        /*006c*/ 	.byte	0x04, 0x0a
        /*006e*/ 	.short	(.L_23 - .L_22)
	.align		4
.L_22:
        /*0070*/ 	.word	index@(.nv.constant0.triton_poi_fused_max_pool2d_with_indices_1)
        /*0074*/ 	.short	0x0210
        /*0076*/ 	.short	0x001c


	//----- nvinfo : EIATTR_SW_WAR
	.align		4
.L_23:
        /*0078*/ 	.byte	0x04, 0x36
        /*007a*/ 	.short	(.L_25 - .L_24)
.L_24:
        /*007c*/ 	.word	0x00000008
.L_25:


//--------------------- .nv.callgraph             --------------------------
	.section	.nv.callgraph,"",@"SHT_CUDA_CALLGRAPH"
	.align	4
	.sectionentsize	8
	.align		4
        /*0000*/ 	.word	0x00000000
	.align		4
        /*0004*/ 	.word	0xffffffff
	.align		4
        /*0008*/ 	.word	0x00000000
	.align		4
        /*000c*/ 	.word	0xfffffffe
	.align		4
        /*0010*/ 	.word	0x00000000
	.align		4
        /*0014*/ 	.word	0xfffffffd
	.align		4
        /*0018*/ 	.word	0x00000000
	.align		4
        /*001c*/ 	.word	0xfffffffc


//--------------------- .text.triton_poi_fused_max_pool2d_with_indices_1 --------------------------
	.section	.text.triton_poi_fused_max_pool2d_with_indices_1,"ax",@progbits
	.align	128
        .global         triton_poi_fused_max_pool2d_with_indices_1
        .type           triton_poi_fused_max_pool2d_with_indices_1,@function
        .size           triton_poi_fused_max_pool2d_with_indices_1,(.L_x_1 - triton_poi_fused_max_pool2d_with_indices_1)
        .other          triton_poi_fused_max_pool2d_with_indices_1,@"STO_CUDA_ENTRY STV_DEFAULT"
triton_poi_fused_max_pool2d_with_indices_1:
.text.triton_poi_fused_max_pool2d_with_indices_1:
[----:B------:R-:W-:Y:S01]  /*0000*/  LDC R1, c[0x0][0x28] ;  /* 0x00000a00ff017b82 */ /* 0x000fe20000000800 */
[----:B------:R-:W1:Y:S01]  /*0010*/  S2R R0, SR_TID.X ;  /* 0x0000000000007919 */ /* 0x000e620000002100 */
[----:B------:R-:W-:Y:S01]  /*0020*/  ULDC.64 UR4, c[0x0][0x208] ;  /* 0x0000820000047ab9 */ /* 0x000fe20000000a00 */
[----:B------:R-:W2:Y:S01]  /*0030*/  S2R R3, SR_CTAID.X ;  /* 0x0000000000037919 */ /* 0x000ea20000002500 */
[----:B-1----:R-:W-:Y:S01]  /*0040*/  IMAD.SHL.U32 R0, R0, 0x2, RZ ;  /* 0x0000000200007824 */ /* 0x002fe200078e00ff */
[----:B--2---:R-:W-:-:S04]  /*0050*/  SHF.R.S32.HI R7, RZ, 0x16, R3 ;  /* 0x00000016ff077819 */ /* 0x004fc80000011403 */
[----:B------:R-:W-:Y:S02]  /*0060*/  LOP3.LUT R0, R0, 0x1fe, RZ, 0xc0, !PT ;  /* 0x000001fe00007812 */ /* 0x000fe400078ec0ff */
[----:B------:R-:W-:-:S03]  /*0070*/  SGXT R7, R7, 0x1 ;  /* 0x000000010707781a */ /* 0x000fc60000000200 */
[----:B------:R-:W-:Y:S02]  /*0080*/  IMAD R0, R3, 0x200, R0 ;  /* 0x0000020003007824 */ /* 0x000fe400078e0200 */
[----:B------:R-:W1:Y:S02]  /*0090*/  LDC.64 R2, c[0x0][0x210] ;  /* 0x00008400ff027b82 */ /* 0x000e640000000a00 */
[----:B------:R-:W-:Y:S01]  /*00a0*/  VIADD R4, R0, 0x1 ;  /* 0x0000000100047836 */ /* 0x000fe20000000000 */
[----:B------:R-:W-:-:S04]  /*00b0*/  SHF.R.S32.HI R5, RZ, 0x1f, R0 ;  /* 0x0000001fff057819 */ /* 0x000fc80000011400 */
[----:B------:R-:W-:Y:S02]  /*00c0*/  LEA.HI R5, R5, R0, RZ, 0x5 ;  /* 0x0000000005057211 */ /* 0x000fe400078f28ff */
[----:B------:R-:W-:Y:S02]  /*00d0*/  LEA.HI R6, R7, R4, RZ, 0x5 ;  /* 0x0000000407067211 */ /* 0x000fe400078f28ff */
[----:B------:R-:W-:Y:S02]  /*00e0*/  LOP3.LUT R7, R5, 0x7fffffe0, RZ, 0xc0, !PT ;  /* 0x7fffffe005077812 */ /* 0x000fe400078ec0ff */
[----:B------:R-:W-:Y:S02]  /*00f0*/  LOP3.LUT R9, R6, 0x7fffffe0, RZ, 0xc0, !PT ;  /* 0x7fffffe006097812 */ /* 0x000fe400078ec0ff */
[----:B------:R-:W-:Y:S01]  /*0100*/  SHF.R.S32.HI R6, RZ, 0x5, R5 ;  /* 0x00000005ff067819 */ /* 0x000fe20000011405 */
[----:B------:R-:W-:Y:S02]  /*0110*/  IMAD.IADD R7, R0, 0x1, -R7 ;  /* 0x0000000100077824 */ /* 0x000fe400078e0a07 */
[----:B------:R-:W-:-:S02]  /*0120*/  IMAD.IADD R4, R4, 0x1, -R9 ;  /* 0x0000000104047824 */ /* 0x000fc400078e0a09 */
[----:B------:R-:W-:Y:S02]  /*0130*/  IMAD.SHL.U32 R5, R7, 0x2, RZ ;  /* 0x0000000207057824 */ /* 0x000fe400078e00ff */
[----:B------:R-:W-:Y:S02]  /*0140*/  IMAD.SHL.U32 R4, R4, 0x2, RZ ;  /* 0x0000000204047824 */ /* 0x000fe400078e00ff */
[C---:B------:R-:W-:Y:S02]  /*0150*/  IMAD R11, R6.reuse, 0x80, R5 ;  /* 0x00000080060b7824 */ /* 0x040fe400078e0205 */
[----:B------:R-:W-:Y:S02]  /*0160*/  IMAD R23, R6, 0x80, R4 ;  /* 0x0000008006177824 */ /* 0x000fe400078e0204 */
[----:B-1----:R-:W-:-:S04]  /*0170*/  IMAD.WIDE R12, R11, 0x4, R2 ;  /* 0x000000040b0c7825 */ /* 0x002fc800078e0202 */
[--C-:B------:R-:W-:Y:S01]  /*0180*/  IMAD.WIDE R16, R23, 0x4, R2.reuse ;  /* 0x0000000417107825 */ /* 0x100fe200078e0202 */
[----:B------:R-:W2:Y:S03]  /*0190*/  LDG.E.EL R9, desc[UR4][R12.64] ;  /* 0x000000040c097981 */ /* 0x000ea6000c2e1900 */
[----:B------:R-:W-:Y:S01]  /*01a0*/  VIADD R19, R11, 0x40 ;  /* 0x000000400b137836 */ /* 0x000fe20000000000 */
[----:B------:R1:W2:Y:S01]  /*01b0*/  LDG.E.EL R14, desc[UR4][R12.64+0x4] ;  /* 0x000004040c0e7981 */ /* 0x0002a2000c2e1900 */
[----:B------:R-:W-:Y:S02]  /*01c0*/  VIADD R21, R23, 0x40 ;  /* 0x0000004017157836 */ /* 0x000fe40000000000 */
[--C-:B------:R-:W-:Y:S01]  /*01d0*/  IMAD.WIDE R18, R19, 0x4, R2.reuse ;  /* 0x0000000413127825 */ /* 0x100fe200078e0202 */
[----:B------:R-:W3:Y:S04]  /*01e0*/  LDG.E.EL R10, desc[UR4][R16.64] ;  /* 0x00000004100a7981 */ /* 0x000ee8000c2e1900 */
[----:B------:R-:W3:Y:S01]  /*01f0*/  LDG.E.EL R15, desc[UR4][R16.64+0x4] ;  /* 0x00000404100f7981 */ /* 0x000ee2000c2e1900 */
[----:B------:R-:W-:Y:S01]  /*0200*/  IMAD.WIDE R20, R21, 0x4, R2 ;  /* 0x0000000415147825 */ /* 0x000fe200078e0202 */
[----:B-1----:R-:W1:Y:S02]  /*0210*/  LDC.64 R12, c[0x0][0x218] ;  /* 0x00008600ff0c7b82 */ /* 0x002e640000000a00 */
[----:B------:R-:W4:Y:S04]  /*0220*/  LDG.E.EL R7, desc[UR4][R18.64] ;  /* 0x0000000412077981 */ /* 0x000f28000c2e1900 */
[----:B------:R-:W5:Y:S01]  /*0230*/  LDG.E.EL R8, desc[UR4][R20.64] ;  /* 0x0000000414087981 */ /* 0x000f62000c2e1900 */
[----:B------:R-:W-:-:S02]  /*0240*/  VIADD R11, R11, 0x41 ;  /* 0x000000410b0b7836 */ /* 0x000fc40000000000 */
[----:B------:R-:W-:Y:S02]  /*0250*/  VIADD R25, R23, 0x41 ;  /* 0x0000004117197836 */ /* 0x000fe40000000000 */
[----:B------:R-:W-:-:S04]  /*0260*/  IMAD.WIDE R22, R11, 0x4, R2 ;  /* 0x000000040b167825 */ /* 0x000fc800078e0202 */
[----:B------:R-:W-:Y:S02]  /*0270*/  IMAD.WIDE R24, R25, 0x4, R2 ;  /* 0x0000000419187825 */ /* 0x000fe400078e0202 */
[----:B------:R-:W5:Y:S04]  /*0280*/  LDG.E.EL R2, desc[UR4][R22.64] ;  /* 0x0000000416027981 */ /* 0x000f68000c2e1900 */
[----:B------:R-:W5:Y:S01]  /*0290*/  LDG.E.EL R3, desc[UR4][R24.64] ;  /* 0x0000000418037981 */ /* 0x000f62000c2e1900 */
[C---:B--2---:R-:W-:Y:S02]  /*02a0*/  FSETP.GT.AND P3, PT, R14.reuse, R9, PT ;  /* 0x000000090e00720b */ /* 0x044fe40003f64000 */
[----:B------:R-:W-:Y:S02]  /*02b0*/  FSETP.NAN.AND P4, PT, R14, R14, PT ;  /* 0x0000000e0e00720b */ /* 0x000fe40003f88000 */
[----:B---3--:R-:W-:-:S02]  /*02c0*/  FSETP.GT.AND P2, PT, R15, R10, PT ;  /* 0x0000000a0f00720b */ /* 0x008fc40003f44000 */
[----:B----4-:R-:W-:Y:S02]  /*02d0*/  FSETP.NAN.AND P0, PT, R7, R7, PT ;  /* 0x000000070700720b */ /* 0x010fe40003f08000 */
[----:B------:R-:W-:Y:S02]  /*02e0*/  FSETP.NAN.AND P5, PT, R15, R15, PT ;  /* 0x0000000f0f00720b */ /* 0x000fe40003fa8000 */
[----:B-----5:R-:W-:-:S03]  /*02f0*/  FSETP.NAN.AND P1, PT, R8, R8, PT ;  /* 0x000000080800720b */ /* 0x020fc60003f28000 */
[----:B------:R-:W-:-:S04]  /*0300*/  @!P3 FSEL R14, R14, R9, P4 ;  /* 0x000000090e0eb208 */ /* 0x000fc80002000000 */
[----:B------:R-:W-:Y:S02]  /*0310*/  @!P2 FSEL R15, R15, R10, P5 ;  /* 0x0000000a0f0fa208 */ /* 0x000fe40002800000 */
[----:B------:R-:W-:Y:S01]  /*0320*/  FSETP.GEU.AND P4, PT, R14, R7, PT ;  /* 0x000000070e00720b */ /* 0x000fe20003f8e000 */
[----:B------:R-:W2:Y:S01]  /*0330*/  LDC.64 R10, c[0x0][0x220] ;  /* 0x00008800ff0a7b82 */ /* 0x000ea20000000a00 */
[----:B------:R-:W-:Y:S02]  /*0340*/  FSETP.GEU.AND P5, PT, R15, R8, PT ;  /* 0x000000080f00720b */ /* 0x000fe40003fae000 */
[----:B------:R-:W-:Y:S02]  /*0350*/  @!P0 FSEL R7, R7, R14, !P4 ;  /* 0x0000000e07078208 */ /* 0x000fe40006000000 */
[----:B------:R-:W-:Y:S02]  /*0360*/  SEL R14, RZ, 0x1, !P3 ;  /* 0x00000001ff0e7807 */ /* 0x000fe40005800000 */
[----:B------:R-:W-:-:S02]  /*0370*/  SEL R16, RZ, 0x1, !P2 ;  /* 0x00000001ff107807 */ /* 0x000fc40005000000 */
[----:B------:R-:W-:Y:S02]  /*0380*/  @!P1 FSEL R8, R8, R15, !P5 ;  /* 0x0000000f08089208 */ /* 0x000fe40006800000 */
[----:B------:R-:W-:Y:S02]  /*0390*/  LEA.HI R9, R6, R6, RZ, 0x5 ;  /* 0x0000000606097211 */ /* 0x000fe400078f28ff */
[----:B------:R-:W-:Y:S02]  /*03a0*/  SEL R14, R14, 0x2, P4 ;  /* 0x000000020e0e7807 */ /* 0x000fe40002000000 */
[----:B------:R-:W-:Y:S02]  /*03b0*/  FSETP.GEU.AND P2, PT, R7, R2, PT ;  /* 0x000000020700720b */ /* 0x000fe40003f4e000 */
[----:B------:R-:W-:Y:S02]  /*03c0*/  SEL R16, R16, 0x2, P5 ;  /* 0x0000000210107807 */ /* 0x000fe40002800000 */
[----:B------:R-:W-:-:S02]  /*03d0*/  FSETP.GEU.AND P3, PT, R8, R3, PT ;  /* 0x000000030800720b */ /* 0x000fc40003f6e000 */
[----:B------:R-:W-:Y:S02]  /*03e0*/  LOP3.LUT R9, R9, 0x7fffffe0, RZ, 0xc0, !PT ;  /* 0x7fffffe009097812 */ /* 0x000fe400078ec0ff */
[----:B------:R-:W-:Y:S02]  /*03f0*/  SEL R14, R14, 0x3, P2 ;  /* 0x000000030e0e7807 */ /* 0x000fe40001000000 */
[----:B------:R-:W-:Y:S02]  /*0400*/  FSETP.NAN.AND P0, PT, R2, R2, PT ;  /* 0x000000020200720b */ /* 0x000fe40003f08000 */
[----:B------:R-:W-:Y:S01]  /*0410*/  FSETP.NAN.AND P1, PT, R3, R3, PT ;  /* 0x000000030300720b */ /* 0x000fe20003f28000 */
[----:B------:R-:W-:Y:S01]  /*0420*/  IMAD.IADD R9, R6, 0x1, -R9 ;  /* 0x0000000106097824 */ /* 0x000fe200078e0a09 */
[----:B------:R-:W-:Y:S02]  /*0430*/  SEL R15, R16, 0x3, P3 ;  /* 0x00000003100f7807 */ /* 0x000fe40001800000 */
[----:B------:R-:W-:-:S02]  /*0440*/  SHF.R.U32.HI R6, RZ, 0x1, R14 ;  /* 0x00000001ff067819 */ /* 0x000fc4000001160e */
[----:B------:R-:W-:Y:S02]  /*0450*/  LOP3.LUT R14, R5, 0x1, R14, 0xf8, !PT ;  /* 0x00000001050e7812 */ /* 0x000fe400078ef80e */
[----:B------:R-:W-:Y:S02]  /*0460*/  SHF.R.U32.HI R16, RZ, 0x1, R15 ;  /* 0x00000001ff107819 */ /* 0x000fe4000001160f */
[----:B------:R-:W-:Y:S01]  /*0470*/  LOP3.LUT R4, R15, R4, RZ, 0xfc, !PT ;  /* 0x000000040f047212 */ /* 0x000fe200078efcff */
[C---:B------:R-:W-:Y:S01]  /*0480*/  IMAD R19, R9.reuse, 0x2, R6 ;  /* 0x0000000209137824 */ /* 0x040fe200078e0206 */
[----:B------:R-:W-:Y:S01]  /*0490*/  SHF.R.S32.HI R15, RZ, 0x1f, R14 ;  /* 0x0000001fff0f7819 */ /* 0x000fe2000001140e */
[----:B------:R-:W-:Y:S01]  /*04a0*/  IMAD R9, R9, 0x2, R16 ;  /* 0x0000000209097824 */ /* 0x000fe200078e0210 */
[----:B------:R-:W-:Y:S01]  /*04b0*/  SHF.R.S32.HI R5, RZ, 0x1f, R4 ;  /* 0x0000001fff057819 */ /* 0x000fe20000011404 */
[----:B-1----:R-:W-:Y:S01]  /*04c0*/  IMAD.WIDE R16, R0, 0x4, R12 ;  /* 0x0000000400107825 */ /* 0x002fe200078e020c */
[----:B------:R-:W-:-:S02]  /*04d0*/  @!P0 SEL R2, R2, R7, !P2 ;  /* 0x0000000702028207 */ /* 0x000fc40005000000 */
[----:B------:R-:W-:Y:S01]  /*04e0*/  @!P1 SEL R3, R3, R8, !P3 ;  /* 0x0000000803039207 */ /* 0x000fe20005800000 */
[----:B------:R-:W-:-:S04]  /*04f0*/  IMAD.WIDE R12, R19, 0x40, R14 ;  /* 0x00000040130c7825 */ /* 0x000fc800078e020e */
[----:B--2---:R-:W-:-:S04]  /*0500*/  IMAD.WIDE R10, R0, 0x8, R10 ;  /* 0x00000008000a7825 */ /* 0x004fc800078e020a */
[----:B------:R-:W-:Y:S01]  /*0510*/  IMAD.WIDE R14, R9, 0x40, R4 ;  /* 0x00000040090e7825 */ /* 0x000fe200078e0204 */
[----:B------:R-:W-:Y:S04]  /*0520*/  STG.E.64 desc[UR4][R16.64], R2 ;  /* 0x0000000210007986 */ /* 0x000fe8000c101b04 */
[----:B------:R-:W-:Y:S01]  /*0530*/  STG.E.128 desc[UR4][R10.64], R12 ;  /* 0x0000000c0a007986 */ /* 0x000fe2000c101d04 */
[----:B------:R-:W-:Y:S05]  /*0540*/  EXIT ;  /* 0x000000000000794d */ /* 0x000fea0003800000 */
.L_x_0:
[----:B------:R-:W-:-:S00]  /*0550*/  BRA `(.L_x_0) ;  /* 0xfffffffc00fc7947 */ /* 0x000fc0000383ffff */
[----:B------:R-:W-:-:S00]  /*0560*/  NOP ;  /* 0x0000000000007918 */ /* 0x000fc00000000000 */
        /* <DEDUP_REMOVED lines=9> */
.L_x_1:


//--------------------- .nv.constant0.triton_poi_fused_max_pool2d_with_indices_1 --------------------------
	.section	.nv.constant0.triton_poi_fused_max_pool2d_with_indices_1,"a",@progbits
	.sectionflags	@""
	.align	4
.nv.constant0.triton_poi_fused_max_pool2d_with_indices_1:
	.zero		556
